	.headerflags	@"EF_CUDA_TEXMODE_UNIFIED EF_CUDA_64BIT_ADDRESS EF_CUDA_ACCELERATORS EF_CUDA_SM90 EF_CUDA_VIRTUAL_SM(EF_CUDA_SM90)"
	.elftype	@"ET_EXEC"


//--------------------- .nv.info                  --------------------------
	.section	.nv.info,"",@"SHT_CUDA_INFO"
	.align	4


	//----- nvinfo : EIATTR_REGCOUNT
	.align		4
        /*0000*/ 	.byte	0x04, 0x2f
        /*0002*/ 	.short	(.L_1 - .L_0)
	.align		4
.L_0:
        /*0004*/ 	.word	index@(triton_poi_fused_mul_sigmoid_43)
        /*0008*/ 	.word	0x0000000f


	//----- nvinfo : EIATTR_MIN_STACK_SIZE
	.align		4
.L_1:
        /*000c*/ 	.byte	0x04, 0x12
        /*000e*/ 	.short	(.L_3 - .L_2)
	.align		4
.L_2:
        /*0010*/ 	.word	index@(triton_poi_fused_mul_sigmoid_43)
        /*0014*/ 	.word	0x00000000


	//----- nvinfo : EIATTR_FRAME_SIZE
	.align		4
.L_3:
        /*0018*/ 	.byte	0x04, 0x11
        /*001a*/ 	.short	(.L_5 - .L_4)
	.align		4
.L_4:
        /*001c*/ 	.word	index@(triton_poi_fused_mul_sigmoid_43)
        /*0020*/ 	.word	0x00000000


	//----- nvinfo : EIATTR_MIN_STACK_SIZE
	.align		4
.L_5:
        /*0024*/ 	.byte	0x04, 0x12
        /*0026*/ 	.short	(.L_7 - .L_6)
	.align		4
.L_6:
        /*0028*/ 	.word	index@(triton_poi_fused_mul_sigmoid_43)
        /*002c*/ 	.word	0x00000000
.L_7:


//--------------------- .nv.info.triton_poi_fused_mul_sigmoid_43 --------------------------
	.section	.nv.info.triton_poi_fused_mul_sigmoid_43,"",@"SHT_CUDA_INFO"
	.sectionflags	@""
	.align	4


	//----- nvinfo : EIATTR_CUDA_API_VERSION
	.align		4
        /*0000*/ 	.byte	0x04, 0x37
        /*0002*/ 	.short	(.L_9 - .L_8)
.L_8:
        /*0004*/ 	.word	0x0000007c


	//----- nvinfo : EIATTR_KPARAM_INFO
	.align		4
.L_9:
        /*0008*/ 	.byte	0x04, 0x17
        /*000a*/ 	.short	(.L_11 - .L_10)
.L_10:
        /*000c*/ 	.word	0x00000000
        /*0010*/ 	.short	0x0002
        /*0012*/ 	.short	0x0010
        /*0014*/ 	.byte	0x00, 0xf0, 0x11, 0x00


	//----- nvinfo : EIATTR_KPARAM_INFO
	.align		4
.L_11:
        /*0018*/ 	.byte	0x04, 0x17
        /*001a*/ 	.short	(.L_13 - .L_12)
.L_12:
        /*001c*/ 	.word	0x00000000
        /*0020*/ 	.short	0x0001
        /*0022*/ 	.short	0x0008
        /*0024*/ 	.byte	0x00, 0xf4, 0x21, 0x00


	//----- nvinfo : EIATTR_KPARAM_INFO
	.align		4
.L_13:
        /*0028*/ 	.byte	0x04, 0x17
        /*002a*/ 	.short	(.L_15 - .L_14)
.L_14:
        /*002c*/ 	.word	0x00000000
        /*0030*/ 	.short	0x0000
        /*0032*/ 	.short	0x0000
        /*0034*/ 	.byte	0x00, 0xf4, 0x21, 0x00


	//----- nvinfo : EIATTR_SPARSE_MMA_MASK
	.align		4
.L_15:
        /*0038*/ 	.byte	0x03, 0x50
        /*003a*/ 	.short	0x0000


	//----- nvinfo : EIATTR_MAXREG_COUNT
	.align		4
        /*003c*/ 	.byte	0x03, 0x1b
        /*003e*/ 	.short	0x00ff


	//----- nvinfo : EIATTR_EXIT_INSTR_OFFSETS
	.align		4
        /*0040*/ 	.byte	0x04, 0x1c
        /*0042*/ 	.short	(.L_17 - .L_16)


	//   ....[0]....
.L_16:
        /*0044*/ 	.word	0x00000490


	//----- nvinfo : EIATTR_REQNTID
	.align		4
.L_17:
        /*0048*/ 	.byte	0x04, 0x10
        /*004a*/ 	.short	(.L_19 - .L_18)
.L_18:
        /*004c*/ 	.word	0x00000080
        /*0050*/ 	.word	0x00000001
        /*0054*/ 	.word	0x00000001


	//----- nvinfo : EIATTR_CBANK_PARAM_SIZE
	.align		4
.L_19:
        /*0058*/ 	.byte	0x03, 0x19
        /*005a*/ 	.short	0x0014


	//----- nvinfo : EIATTR_PARAM_CBANK
	.align		4
        /*005c*/ 	.byte	0x04, 0x0a
        /*005e*/ 	.short	(.L_21 - .L_20)
	.align		4
.L_20:
        /*0060*/ 	.word	index@(.nv.constant0.triton_poi_fused_mul_sigmoid_43)
        /*0064*/ 	.short	0x0210
        /*0066*/ 	.short	0x0014


	//----- nvinfo : EIATTR_SW_WAR
	.align		4
.L_21:
        /*0068*/ 	.byte	0x04, 0x36
        /*006a*/ 	.short	(.L_23 - .L_22)
.L_22:
        /*006c*/ 	.word	0x00000008
.L_23:


//--------------------- .nv.callgraph             --------------------------
	.section	.nv.callgraph,"",@"SHT_CUDA_CALLGRAPH"
	.align	4
	.sectionentsize	8
	.align		4
        /*0000*/ 	.word	0x00000000
	.align		4
        /*0004*/ 	.word	0xffffffff
	.align		4
        /*0008*/ 	.word	0x00000000
	.align		4
        /*000c*/ 	.word	0xfffffffe
	.align		4
        /*0010*/ 	.word	0x00000000
	.align		4
        /*0014*/ 	.word	0xfffffffd
	.align		4
        /*0018*/ 	.word	0x00000000
	.align		4
        /*001c*/ 	.word	0xfffffffc


//--------------------- .text.triton_poi_fused_mul_sigmoid_43 --------------------------
	.section	.text.triton_poi_fused_mul_sigmoid_43,"ax",@progbits
	.align	128
        .global         triton_poi_fused_mul_sigmoid_43
        .type           triton_poi_fused_mul_sigmoid_43,@function
        .size           triton_poi_fused_mul_sigmoid_43,(.L_x_1 - triton_poi_fused_mul_sigmoid_43)
        .other          triton_poi_fused_mul_sigmoid_43,@"STO_CUDA_ENTRY STV_DEFAULT"
triton_poi_fused_mul_sigmoid_43:
.text.triton_poi_fused_mul_sigmoid_43:
[----:B------:R-:W-:Y:S01]  /*0000*/  LDC R1, c[0x0][0x28] ;  /* 0x00000a00ff017b82 */ /* 0x000fe20000000800 */
[----:B------:R-:W1:Y:S07]  /*0010*/  S2R R0, SR_TID.X ;  /* 0x0000000000007919 */ /* 0x000e6e0000002100 */
[----:B------:R-:W2:Y:S01]  /*0020*/  LDC.64 R2, c[0x0][0x210] ;  /* 0x00008400ff027b82 */ /* 0x000ea20000000a00 */
[----:B------:R-:W-:Y:S01]  /*0030*/  ULDC.64 UR4, c[0x0][0x208] ;  /* 0x0000820000047ab9 */ /* 0x000fe20000000a00 */
[----:B------:R-:W3:Y:S06]  /*0040*/  S2R R9, SR_CTAID.X ;  /* 0x0000000000097919 */ /* 0x000eec0000002500 */
[----:B------:R-:W4:Y:S01]  /*0050*/  LDC.64 R6, c[0x0][0x218] ;  /* 0x00008600ff067b82 */ /* 0x000f220000000a00 */
[----:B-1----:R-:W-:-:S04]  /*0060*/  SHF.L.U32 R0, R0, 0x1, RZ ;  /* 0x0000000100007819 */ /* 0x002fc800000006ff */
[----:B------:R-:W-:-:S04]  /*0070*/  LOP3.LUT R0, R0, 0xfe, RZ, 0xc0, !PT ;  /* 0x000000fe00007812 */ /* 0x000fc800078ec0ff */
[----:B---3--:R-:W-:-:S05]  /*0080*/  LEA R9, R9, R0, 0x8 ;  /* 0x0000000009097211 */ /* 0x008fca00078e40ff */
[----:B------:R-:W-:-:S04]  /*0090*/  IMAD.HI R0, R9, 0x2aaaaaab, RZ ;  /* 0x2aaaaaab09007827 */ /* 0x000fc800078e02ff */
[----:B--2---:R-:W-:Y:S01]  /*00a0*/  IMAD.WIDE R2, R9, 0x4, R2 ;  /* 0x0000000409027825 */ /* 0x004fe200078e0202 */
[----:B------:R-:W-:-:S04]  /*00b0*/  SHF.R.U32.HI R11, RZ, 0x1f, R0 ;  /* 0x0000001fff0b7819 */ /* 0x000fc80000011600 */
[CC--:B------:R-:W-:Y:S01]  /*00c0*/  LEA.HI R8, R0.reuse, R11.reuse, RZ, 0x18 ;  /* 0x0000000b00087211 */ /* 0x0c0fe200078fc0ff */
[----:B------:R-:W2:Y:S01]  /*00d0*/  LDG.E.64 R4, desc[UR4][R2.64] ;  /* 0x0000000402047981 */ /* 0x000ea2000c1e1b00 */
[----:B------:R-:W-:-:S03]  /*00e0*/  LEA.HI.SX32 R11, R0, R11, 0x16 ;  /* 0x0000000b000b7211 */ /* 0x000fc600078fb2ff */
[----:B------:R-:W-:-:S04]  /*00f0*/  IMAD R8, R8, -0x600, R9 ;  /* 0xfffffa0008087824 */ /* 0x000fc800078e0209 */
[----:B------:R-:W-:-:S04]  /*0100*/  IMAD R11, R11, 0x600, R8 ;  /* 0x000006000b0b7824 */ /* 0x000fc800078e0208 */
[----:B----4-:R-:W-:-:S06]  /*0110*/  IMAD.WIDE R6, R11, 0x4, R6 ;  /* 0x000000040b067825 */ /* 0x010fcc00078e0206 */
[----:B------:R-:W3:Y:S01]  /*0120*/  LDG.E.EL.64 R6, desc[UR4][R6.64] ;  /* 0x0000000406067981 */ /* 0x000ee2000c2e1b00 */
[----:B--2---:R-:W-:-:S04]  /*0130*/  FADD R0, RZ, -R4 ;  /* 0x80000004ff007221 */ /* 0x004fc80000000000 */
[----:B------:R-:W-:Y:S01]  /*0140*/  FMUL R8, R0, 1.4426950216293334961 ;  /* 0x3fb8aa3b00087820 */ /* 0x000fe20000400000 */
[----:B------:R-:W-:-:S04]  /*0150*/  FADD R0, RZ, -R5 ;  /* 0x80000005ff007221 */ /* 0x000fc80000000000 */
[----:B------:R-:W-:Y:S01]  /*0160*/  FMUL R9, R0, 1.4426950216293334961 ;  /* 0x3fb8aa3b00097820 */ /* 0x000fe20000400000 */
[----:B------:R-:W-:-:S04]  /*0170*/  FSETP.GEU.AND P0, PT, R8, -126, PT ;  /* 0xc2fc00000800780b */ /* 0x000fc80003f0e000 */
[----:B------:R-:W-:Y:S01]  /*0180*/  FSETP.GEU.AND P3, PT, R9, -126, PT ;  /* 0xc2fc00000900780b */ /* 0x000fe20003f6e000 */
[----:B---3--:R-:W-:Y:S01]  /*0190*/  FADD R0, RZ, -R6 ;  /* 0x80000006ff007221 */ /* 0x008fe20000000000 */
[----:B------:R-:W-:-:S03]  /*01a0*/  FADD R10, RZ, -R7 ;  /* 0x80000007ff0a7221 */ /* 0x000fc60000000000 */
[----:B------:R-:W-:Y:S01]  /*01b0*/  FMUL R11, R0, 1.4426950216293334961 ;  /* 0x3fb8aa3b000b7820 */ /* 0x000fe20000400000 */
[----:B------:R-:W-:-:S03]  /*01c0*/  FMUL R10, R10, 1.4426950216293334961 ;  /* 0x3fb8aa3b0a0a7820 */ /* 0x000fc60000400000 */
[----:B------:R-:W-:Y:S01]  /*01d0*/  @!P0 FMUL R8, R8, 0.5 ;  /* 0x3f00000008088820 */ /* 0x000fe20000400000 */
[----:B------:R-:W-:-:S03]  /*01e0*/  FSETP.GEU.AND P1, PT, R11, -126, PT ;  /* 0xc2fc00000b00780b */ /* 0x000fc60003f2e000 */
[----:B------:R-:W-:Y:S01]  /*01f0*/  @!P3 FMUL R9, R9, 0.5 ;  /* 0x3f0000000909b820 */ /* 0x000fe20000400000 */
[----:B------:R-:W-:Y:S01]  /*0200*/  FSETP.GEU.AND P2, PT, R10, -126, PT ;  /* 0xc2fc00000a00780b */ /* 0x000fe20003f4e000 */
[----:B------:R-:W1:Y:S08]  /*0210*/  MUFU.EX2 R0, R8 ;  /* 0x0000000800007308 */ /* 0x000e700000000800 */
[----:B------:R-:W2:Y:S01]  /*0220*/  MUFU.EX2 R6, R9 ;  /* 0x0000000900067308 */ /* 0x000ea20000000800 */
[----:B------:R-:W-:-:S03]  /*0230*/  @!P1 FMUL R11, R11, 0.5 ;  /* 0x3f0000000b0b9820 */ /* 0x000fc60000400000 */
[----:B------:R-:W-:Y:S01]  /*0240*/  @!P2 FMUL R10, R10, 0.5 ;  /* 0x3f0000000a0aa820 */ /* 0x000fe20000400000 */
[----:B-1----:R-:W-:-:S03]  /*0250*/  @!P0 FMUL R0, R0, R0 ;  /* 0x0000000000008220 */ /* 0x002fc60000400000 */
[----:B------:R1:W3:Y:S01]  /*0260*/  MUFU.EX2 R7, R11 ;  /* 0x0000000b00077308 */ /* 0x0002e20000000800 */
[----:B------:R-:W-:Y:S01]  /*0270*/  FADD R0, R0, 1 ;  /* 0x3f80000000007421 */ /* 0x000fe20000000000 */
[----:B--2---:R-:W-:-:S06]  /*0280*/  @!P3 FMUL R6, R6, R6 ;  /* 0x000000060606b220 */ /* 0x004fcc0000400000 */
[----:B------:R-:W2:Y:S01]  /*0290*/  MUFU.EX2 R12, R10 ;  /* 0x0000000a000c7308 */ /* 0x000ea20000000800 */
[----:B------:R-:W-:Y:S01]  /*02a0*/  FSETP.GT.AND P0, PT, R0, 8.50705917302346158658e+37, PT ;  /* 0x7e8000000000780b */ /* 0x000fe20003f04000 */
[----:B-1----:R-:W-:Y:S01]  /*02b0*/  HFMA2.MMA R11, -RZ, RZ, 1.625, 0 ;  /* 0x3e800000ff0b7435 */ /* 0x002fe200000001ff */
[----:B------:R-:W-:Y:S01]  /*02c0*/  FADD R6, R6, 1 ;  /* 0x3f80000006067421 */ /* 0x000fe20000000000 */
[----:B---3--:R-:W-:-:S04]  /*02d0*/  @!P1 FMUL R7, R7, R7 ;  /* 0x0000000707079220 */ /* 0x008fc80000400000 */
[----:B------:R-:W-:Y:S01]  /*02e0*/  FSETP.GT.AND P1, PT, R6, 8.50705917302346158658e+37, PT ;  /* 0x7e8000000600780b */ /* 0x000fe20003f24000 */
[----:B------:R-:W-:-:S03]  /*02f0*/  FADD R8, R7, 1 ;  /* 0x3f80000007087421 */ /* 0x000fc60000000000 */
[C---:B------:R-:W-:Y:S02]  /*0300*/  FSEL R7, R11.reuse, 1, P0 ;  /* 0x3f8000000b077808 */ /* 0x040fe40000000000 */
[----:B------:R-:W-:Y:S01]  /*0310*/  @P0 FMUL R0, R0, 0.25 ;  /* 0x3e80000000000820 */ /* 0x000fe20000400000 */
[----:B--2---:R-:W-:Y:S01]  /*0320*/  @!P2 FMUL R12, R12, R12 ;  /* 0x0000000c0c0ca220 */ /* 0x004fe20000400000 */
[----:B------:R-:W-:Y:S02]  /*0330*/  FSETP.GT.AND P2, PT, R8, 8.50705917302346158658e+37, PT ;  /* 0x7e8000000800780b */ /* 0x000fe40003f44000 */
[----:B------:R-:W-:Y:S01]  /*0340*/  FSEL R9, R11, 1, P1 ;  /* 0x3f8000000b097808 */ /* 0x000fe20000800000 */
[----:B------:R-:W-:Y:S01]  /*0350*/  FADD R12, R12, 1 ;  /* 0x3f8000000c0c7421 */ /* 0x000fe20000000000 */
[----:B------:R-:W1:Y:S01]  /*0360*/  MUFU.RCP R0, R0 ;  /* 0x0000000000007308 */ /* 0x000e620000001000 */
[----:B------:R-:W-:-:S03]  /*0370*/  @P1 FMUL R6, R6, 0.25 ;  /* 0x3e80000006061820 */ /* 0x000fc60000400000 */
[----:B------:R-:W-:-:S04]  /*0380*/  FSETP.GT.AND P3, PT, R12, 8.50705917302346158658e+37, PT ;  /* 0x7e8000000c00780b */ /* 0x000fc80003f64000 */
[----:B------:R-:W2:Y:S01]  /*0390*/  MUFU.RCP R6, R6 ;  /* 0x0000000600067308 */ /* 0x000ea20000001000 */
[----:B------:R-:W-:Y:S01]  /*03a0*/  @P2 FMUL R8, R8, 0.25 ;  /* 0x3e80000008082820 */ /* 0x000fe20000400000 */
[----:B-1----:R-:W-:-:S06]  /*03b0*/  FMUL R7, R0, R7 ;  /* 0x0000000700077220 */ /* 0x002fcc0000400000 */
[----:B------:R-:W1:Y:S01]  /*03c0*/  MUFU.RCP R8, R8 ;  /* 0x0000000800087308 */ /* 0x000e620000001000 */
[----:B------:R-:W-:Y:S01]  /*03d0*/  @P3 FMUL R12, R12, 0.25 ;  /* 0x3e8000000c0c3820 */ /* 0x000fe20000400000 */
[----:B------:R-:W-:Y:S01]  /*03e0*/  FMUL R7, R4, R7 ;  /* 0x0000000704077220 */ /* 0x000fe20000400000 */
[----:B--2---:R-:W-:-:S05]  /*03f0*/  FMUL R0, R6, R9 ;  /* 0x0000000906007220 */ /* 0x004fca0000400000 */
[----:B------:R-:W2:Y:S01]  /*0400*/  MUFU.RCP R12, R12 ;  /* 0x0000000c000c7308 */ /* 0x000ea20000001000 */
[C---:B------:R-:W-:Y:S02]  /*0410*/  FSEL R9, R11.reuse, 1, P2 ;  /* 0x3f8000000b097808 */ /* 0x040fe40001000000 */
[----:B------:R-:W-:Y:S01]  /*0420*/  FSEL R11, R11, 1, P3 ;  /* 0x3f8000000b0b7808 */ /* 0x000fe20001800000 */
[----:B------:R-:W-:Y:S02]  /*0430*/  FMUL R0, R5, R0 ;  /* 0x0000000005007220 */ /* 0x000fe40000400000 */
[----:B-1----:R-:W-:-:S04]  /*0440*/  FMUL R8, R8, R9 ;  /* 0x0000000908087220 */ /* 0x002fc80000400000 */
[----:B------:R-:W-:Y:S01]  /*0450*/  FMUL R8, R7, R8 ;  /* 0x0000000807087220 */ /* 0x000fe20000400000 */
[----:B--2---:R-:W-:-:S04]  /*0460*/  FMUL R11, R12, R11 ;  /* 0x0000000b0c0b7220 */ /* 0x004fc80000400000 */
[----:B------:R-:W-:-:S05]  /*0470*/  FMUL R9, R0, R11 ;  /* 0x0000000b00097220 */ /* 0x000fca0000400000 */
[----:B------:R-:W-:Y:S01]  /*0480*/  STG.E.64 desc[UR4][R2.64], R8 ;  /* 0x0000000802007986 */ /* 0x000fe2000c101b04 */
[----:B------:R-:W-:Y:S05]  /*0490*/  EXIT ;  /* 0x000000000000794d */ /* 0x000fea0003800000 */
.L_x_0:
[----:B------:R-:W-:-:S00]  /*04a0*/  BRA `(.L_x_0) ;  /* 0xfffffffc00fc7947 */ /* 0x000fc0000383ffff */
[----:B------:R-:W-:-:S00]  /*04b0*/  NOP ;  /* 0x0000000000007918 */ /* 0x000fc00000000000 */
        /* <DEDUP_REMOVED lines=12> */
.L_x_1:


//--------------------- .nv.constant0.triton_poi_fused_mul_sigmoid_43 --------------------------
	.section	.nv.constant0.triton_poi_fused_mul_sigmoid_43,"a",@progbits
	.sectionflags	@""
	.align	4
.nv.constant0.triton_poi_fused_mul_sigmoid_43:
	.zero		548
